//
// Generated by NVIDIA NVVM Compiler
//
// Compiler Build ID: CL-36424714
// Cuda compilation tools, release 13.0, V13.0.88
// Based on NVVM 20.0.0
//

.version 9.0
.target sm_100
.address_size 64

	// .globl	_Z6randomPf
.global .align 4 .b8 precalc_xorwow_matrix[102400];
.global .align 4 .b8 precalc_xorwow_offset_matrix[102400];
.global .align 4 .b8 mrg32k3aM1[2304];
.global .align 4 .b8 mrg32k3aM2[2304];
.global .align 4 .b8 mrg32k3aM1SubSeq[2016];
.global .align 4 .b8 mrg32k3aM2SubSeq[2016];
.global .align 4 .b8 mrg32k3aM1Seq[2304];
.global .align 4 .b8 mrg32k3aM2Seq[2304];
.const .align 8 .b8 __cr_lgamma_table[72];

.visible .entry _Z6randomPf(
	.param .u64 .ptr .align 1 _Z6randomPf_param_0
)
{
	.reg .b32 	%r<2>;
	.reg .b64 	%rd<3>;

	ld.param.u64 	%rd1, [_Z6randomPf_param_0];
	cvta.to.global.u64 	%rd2, %rd1;
	mov.b32 	%r1, 1050003293;
	st.global.u32 	[%rd2], %r1;
	ret;

}


// ===== COMPILED SASS (sm_100) =====

	.target	sm_100

	.elftype	@"ET_EXEC"


//--------------------- .note.nv.tkinfo           --------------------------
	.section	.note.nv.tkinfo,"",@"SHT_NOTE"
	.sectionflags	@"SHF_NOTE_NV_TKINFO"
	.tkinfo
        /*0018*/ 	.word	0x00000002
        /*0030*/ 	.string	""
        /*0030*/ 	.string	"ptxas"
        /*0030*/ 	.string	"Cuda compilation tools, release 13.0, V13.0.88"
        /*0030*/ 	.string	"Build cuda_13.0.r13.0/compiler.36424714_0"
        /*0030*/ 	.string	"-arch sm_100 -m 64 "



//--------------------- .note.nv.cuinfo           --------------------------
	.section	.note.nv.cuinfo,"",@"SHT_NOTE"
	.sectionflags	@"SHF_NOTE_NV_CUINFO"
        /*0018*/ 	.short	0x0002
        /*001a*/ 	.short	0x0064
        /*001c*/ 	.short	0x0082
	.zero		2


//--------------------- .nv.info                  --------------------------
	.section	.nv.info,"",@"SHT_CUDA_INFO"
	.align	4


	//----- nvinfo : EIATTR_REGCOUNT
	.align		4
        /*0000*/ 	.byte	0x04, 0x2f
        /*0002*/ 	.short	(.L_10 - .L_9)
	.align		4
.L_9:
        /*0004*/ 	.word	index@(_Z6randomPf)
        /*0008*/ 	.word	0x00000008


	//----- nvinfo : EIATTR_FRAME_SIZE
	.align		4
.L_10:
        /*000c*/ 	.byte	0x04, 0x11
        /*000e*/ 	.short	(.L_12 - .L_11)
	.align		4
.L_11:
        /*0010*/ 	.word	index@(_Z6randomPf)
        /*0014*/ 	.word	0x00000000


	//----- nvinfo : EIATTR_MIN_STACK_SIZE
	.align		4
.L_12:
        /*0018*/ 	.byte	0x04, 0x12
        /*001a*/ 	.short	(.L_14 - .L_13)
	.align		4
.L_13:
        /*001c*/ 	.word	index@(_Z6randomPf)
        /*0020*/ 	.word	0x00000000
.L_14:


//--------------------- .nv.compat                --------------------------
	.section	.nv.compat,"",@"SHT_CUDA_COMPAT_INFO"
	.align	4
        /*0000*/ 	.byte	0x02, 0x09, 0x00, 0x00, 0x02, 0x02, 0x01, 0x00, 0x02, 0x05, 0x05, 0x00, 0x03, 0x07, 0x01, 0x01
        /*0010*/ 	.byte	0x02, 0x03, 0x00, 0x00, 0x02, 0x06, 0x01, 0x00, 0x04, 0x0b, 0x08, 0x00, 0x09, 0x00, 0x00, 0x00
        /*0020*/ 	.byte	0x00, 0x00, 0x00, 0x00


//--------------------- .nv.info._Z6randomPf      --------------------------
	.section	.nv.info._Z6randomPf,"",@"SHT_CUDA_INFO"
	.sectionflags	@""
	.align	4


	//----- nvinfo : EIATTR_CUDA_API_VERSION
	.align		4
        /*0000*/ 	.byte	0x04, 0x37
        /*0002*/ 	.short	(.L_16 - .L_15)
.L_15:
        /*0004*/ 	.word	0x00000082


	//----- nvinfo : EIATTR_KPARAM_INFO
	.align		4
.L_16:
        /*0008*/ 	.byte	0x04, 0x17
        /*000a*/ 	.short	(.L_18 - .L_17)
.L_17:
        /*000c*/ 	.word	0x00000000
        /*0010*/ 	.short	0x0000
        /*0012*/ 	.short	0x0000
        /*0014*/ 	.byte	0x00, 0xf5, 0x21, 0x00


	//----- nvinfo : EIATTR_SPARSE_MMA_MASK
	.align		4
.L_18:
        /*0018*/ 	.byte	0x03, 0x50
        /*001a*/ 	.short	0x0000


	//----- nvinfo : EIATTR_MAXREG_COUNT
	.align		4
        /*001c*/ 	.byte	0x03, 0x1b
        /*001e*/ 	.short	0x00ff


	//----- nvinfo : EIATTR_MERCURY_ISA_VERSION
	.align		4
        /*0020*/ 	.byte	0x03, 0x5f
        /*0022*/ 	.short	0x0101


	//----- nvinfo : EIATTR_VRC_CTA_INIT_COUNT
	.align		4
        /*0024*/ 	.byte	0x02, 0x4a
	.zero		1
	.zero		1


	//----- nvinfo : EIATTR_EXIT_INSTR_OFFSETS
	.align		4
        /*0028*/ 	.byte	0x04, 0x1c
        /*002a*/ 	.short	(.L_20 - .L_19)


	//   ....[0]....
.L_19:
        /*002c*/ 	.word	0x00000050


	//----- nvinfo : EIATTR_CBANK_PARAM_SIZE
	.align		4
.L_20:
        /*0030*/ 	.byte	0x03, 0x19
        /*0032*/ 	.short	0x0008


	//----- nvinfo : EIATTR_PARAM_CBANK
	.align		4
        /*0034*/ 	.byte	0x04, 0x0a
        /*0036*/ 	.short	(.L_22 - .L_21)
	.align		4
.L_21:
        /*0038*/ 	.word	index@(.nv.constant0._Z6randomPf)
        /*003c*/ 	.short	0x0380
        /*003e*/ 	.short	0x0008


	//----- nvinfo : EIATTR_SW_WAR
	.align		4
.L_22:
        /*0040*/ 	.byte	0x04, 0x36
        /*0042*/ 	.short	(.L_24 - .L_23)
.L_23:
        /*0044*/ 	.word	0x00000008
.L_24:


//--------------------- .nv.callgraph             --------------------------
	.section	.nv.callgraph,"",@"SHT_CUDA_CALLGRAPH"
	.align	4
	.sectionentsize	8
	.align		4
        /*0000*/ 	.word	0x00000000
	.align		4
        /*0004*/ 	.word	0xffffffff
	.align		4
        /*0008*/ 	.word	0x00000000
	.align		4
        /*000c*/ 	.word	0xfffffffe
	.align		4
        /*0010*/ 	.word	0x00000000
	.align		4
        /*0014*/ 	.word	0xfffffffd
	.align		4
        /*0018*/ 	.word	0x00000000
	.align		4
        /*001c*/ 	.word	0xfffffffc


//--------------------- .nv.constant4             --------------------------
	.section	.nv.constant4,"a",@progbits
	.align	8
	.align		8
.nv.constant4:
        /*0000*/ 	.dword	precalc_xorwow_matrix
	.align		8
        /*0008*/ 	.dword	precalc_xorwow_offset_matrix
	.align		8
        /*0010*/ 	.dword	mrg32k3aM1
	.align		8
        /*0018*/ 	.dword	mrg32k3aM2
	.align		8
        /*0020*/ 	.dword	mrg32k3aM1SubSeq
	.align		8
        /*0028*/ 	.dword	mrg32k3aM2SubSeq
	.align		8
        /*0030*/ 	.dword	mrg32k3aM1Seq
	.align		8
        /*0038*/ 	.dword	mrg32k3aM2Seq


//--------------------- .nv.constant3             --------------------------
	.section	.nv.constant3,"a",@progbits
	.align	8
.nv.constant3:
	.type		__cr_lgamma_table,@object
	.size		__cr_lgamma_table,(.L_8 - __cr_lgamma_table)
__cr_lgamma_table:
        /*0000*/ 	.byte	0x00, 0x00, 0x00, 0x00, 0x00, 0x00, 0x00, 0x00, 0x00, 0x00, 0x00, 0x00, 0x00, 0x00, 0x00, 0x00
        /*0010*/ 	.byte	0xef, 0x39, 0xfa, 0xfe, 0x42, 0x2e, 0xe6, 0x3f, 0x02, 0x20, 0x2a, 0xfa, 0x0b, 0xab, 0xfc, 0x3f
        /*0020*/ 	.byte	0xf9, 0x2c, 0x92, 0x7c, 0xa7, 0x6c, 0x09, 0x40, 0xc9, 0x79, 0x44, 0x3c, 0x64, 0x26, 0x13, 0x40
        /*0030*/ 	.byte	0xca, 0x01, 0xcf, 0x3a, 0x27, 0x51, 0x1a, 0x40, 0x30, 0xcc, 0x2d, 0xf3, 0xe1, 0x0c, 0x21, 0x40
        /*0040*/ 	.byte	0x0d, 0xb7, 0xfc, 0x82, 0x8e, 0x35, 0x25, 0x40
.L_8:


//--------------------- .text._Z6randomPf         --------------------------
	.section	.text._Z6randomPf,"ax",@progbits
	.align	128
        .global         _Z6randomPf
        .type           _Z6randomPf,@function
        .size           _Z6randomPf,(.L_x_1 - _Z6randomPf)
        .other          _Z6randomPf,@"STO_CUDA_ENTRY STV_DEFAULT"
_Z6randomPf:
.text._Z6randomPf:
[----:B------:R-:W-:Y:S08]  /*0000*/  LDC R1, c[0x0][0x37c] ;  /* 0x0000df00ff017b82 */ /* 0x000ff00000000800 */
[----:B------:R-:W0:Y:S01]  /*0010*/  LDC.64 R2, c[0x0][0x380] ;  /* 0x0000e000ff027b82 */ /* 0x000e220000000a00 */
[----:B------:R-:W0:Y:S01]  /*0020*/  LDCU.64 UR4, c[0x0][0x358] ;  /* 0x00006b00ff0477ac */ /* 0x000e220008000a00 */
[----:B------:R-:W-:-:S05]  /*0030*/  HFMA2 R5, -RZ, RZ, 1.6455078125, -7.36328125 ;  /* 0x3e95c75dff057431 */ /* 0x000fca00000001ff */
[----:B0-----:R-:W-:Y:S01]  /*0040*/  STG.E desc[UR4][R2.64], R5 ;  /* 0x0000000502007986 */ /* 0x001fe2000c101904 */
[----:B------:R-:W-:Y:S05]  /*0050*/  EXIT ;  /* 0x000000000000794d */ /* 0x000fea0003800000 */
.L_x_0:
[----:B------:R-:W-:-:S00]  /*0060*/  BRA `(.L_x_0) ;  /* 0xfffffffc00fc7947 */ /* 0x000fc0000383ffff */
[----:B------:R-:W-:-:S00]  /*0070*/  NOP ;  /* 0x0000000000007918 */ /* 0x000fc00000000000 */
        /* <DEDUP_REMOVED lines=8> */
.L_x_1:


//--------------------- .nv.global.init           --------------------------
	.section	.nv.global.init,"aw",@progbits
	.align	4
.nv.global.init:
	.type		mrg32k3aM1SubSeq,@object
	.size		mrg32k3aM1SubSeq,(mrg32k3aM2SubSeq - mrg32k3aM1SubSeq)
mrg32k3aM1SubSeq:
        /*0000*/ 	.byte	0x0b, 0xcc, 0xee, 0x04, 0x73, 0x29, 0x8b, 0x6f, 0xf6, 0x53, 0x03, 0xf6, 0x23, 0xf6, 0xea, 0xda
        /* <DEDUP_REMOVED lines=125> */
	.type		mrg32k3aM2SubSeq,@object
	.size		mrg32k3aM2SubSeq,(mrg32k3aM1 - mrg32k3aM2SubSeq)
mrg32k3aM2SubSeq:
        /* <DEDUP_REMOVED lines=126> */
	.type		mrg32k3aM1,@object
	.size		mrg32k3aM1,(mrg32k3aM1Seq - mrg32k3aM1)
mrg32k3aM1:
        /* <DEDUP_REMOVED lines=144> */
	.type		mrg32k3aM1Seq,@object
	.size		mrg32k3aM1Seq,(mrg32k3aM2 - mrg32k3aM1Seq)
mrg32k3aM1Seq:
        /* <DEDUP_REMOVED lines=144> */
	.type		mrg32k3aM2,@object
	.size		mrg32k3aM2,(mrg32k3aM2Seq - mrg32k3aM2)
mrg32k3aM2:
        /* <DEDUP_REMOVED lines=144> */
	.type		mrg32k3aM2Seq,@object
	.size		mrg32k3aM2Seq,(precalc_xorwow_matrix - mrg32k3aM2Seq)
mrg32k3aM2Seq:
        /* <DEDUP_REMOVED lines=144> */
	.type		precalc_xorwow_matrix,@object
	.size		precalc_xorwow_matrix,(precalc_xorwow_offset_matrix - precalc_xorwow_matrix)
precalc_xorwow_matrix:
        /* <DEDUP_REMOVED lines=6400> */
	.type		precalc_xorwow_offset_matrix,@object
	.size		precalc_xorwow_offset_matrix,(.L_1 - precalc_xorwow_offset_matrix)
precalc_xorwow_offset_matrix:
        /* <DEDUP_REMOVED lines=6400> */
.L_1:


//--------------------- .nv.shared.reserved.0     --------------------------
	.section	.nv.shared.reserved.0,"aw",@nobits
	.weak		__nv_reservedSMEM_offset_0_alias
	.size		__nv_reservedSMEM_offset_0_alias, 0, 64
	.other		__nv_reservedSMEM_offset_0_alias,@"STO_CUDA_RESERVED_SHARED STV_DEFAULT"
__nv_reservedSMEM_offset_0_alias:
	.zero		0
	.zero		64


//--------------------- .nv.constant0._Z6randomPf --------------------------
	.section	.nv.constant0._Z6randomPf,"a",@progbits
	.sectionflags	@""
	.align	4
.nv.constant0._Z6randomPf:
	.zero		904


//--------------------- SYMBOLS --------------------------

	.type		.nv.reservedSmem.offset0,@object
	.size		.nv.reservedSmem.offset0,0x4
